	.headerflags	@"EF_CUDA_TEXMODE_UNIFIED EF_CUDA_64BIT_ADDRESS EF_CUDA_ACCELERATORS EF_CUDA_SM90 EF_CUDA_VIRTUAL_SM(EF_CUDA_SM90)"
	.elftype	@"ET_EXEC"


//--------------------- .nv.info                  --------------------------
	.section	.nv.info,"",@"SHT_CUDA_INFO"
	.align	4


	//----- nvinfo : EIATTR_REGCOUNT
	.align		4
        /*0000*/ 	.byte	0x04, 0x2f
        /*0002*/ 	.short	(.L_3 - .L_2)
	.align		4
.L_2:
        /*0004*/ 	.word	index@(triton_poi_fused__native_batch_norm_legit_no_training_convolution_leaky_relu_leaky_relu_backward_0)
        /*0008*/ 	.word	0x00000016


	//----- nvinfo : EIATTR_MIN_STACK_SIZE
	.align		4
.L_3:
        /*000c*/ 	.byte	0x04, 0x12
        /*000e*/ 	.short	(.L_5 - .L_4)
	.align		4
.L_4:
        /*0010*/ 	.word	index@(triton_poi_fused__native_batch_norm_legit_no_training_convolution_leaky_relu_leaky_relu_backward_0)
        /*0014*/ 	.word	0x00000000


	//----- nvinfo : EIATTR_FRAME_SIZE
	.align		4
.L_5:
        /*0018*/ 	.byte	0x04, 0x11
        /*001a*/ 	.short	(.L_7 - .L_6)
	.align		4
.L_6:
        /*001c*/ 	.word	index@(triton_poi_fused__native_batch_norm_legit_no_training_convolution_leaky_relu_leaky_relu_backward_0)
        /*0020*/ 	.word	0x00000000


	//----- nvinfo : EIATTR_MIN_STACK_SIZE
	.align		4
.L_7:
        /*0024*/ 	.byte	0x04, 0x12
        /*0026*/ 	.short	(.L_9 - .L_8)
	.align		4
.L_8:
        /*0028*/ 	.word	index@(triton_poi_fused__native_batch_norm_legit_no_training_convolution_leaky_relu_leaky_relu_backward_0)
        /*002c*/ 	.word	0x00000000
.L_9:


//--------------------- .nv.info.triton_poi_fused__native_batch_norm_legit_no_training_convolution_leaky_relu_leaky_relu_backward_0 --------------------------
	.section	.nv.info.triton_poi_fused__native_batch_norm_legit_no_training_convolution_leaky_relu_leaky_relu_backward_0,"",@"SHT_CUDA_INFO"
	.sectionflags	@""
	.align	4


	//----- nvinfo : EIATTR_CUDA_API_VERSION
	.align		4
        /*0000*/ 	.byte	0x04, 0x37
        /*0002*/ 	.short	(.L_11 - .L_10)
.L_10:
        /*0004*/ 	.word	0x0000007c


	//----- nvinfo : EIATTR_KPARAM_INFO
	.align		4
.L_11:
        /*0008*/ 	.byte	0x04, 0x17
        /*000a*/ 	.short	(.L_13 - .L_12)
.L_12:
        /*000c*/ 	.word	0x00000000
        /*0010*/ 	.short	0x0008
        /*0012*/ 	.short	0x0040
        /*0014*/ 	.byte	0x00, 0xf0, 0x11, 0x00


	//----- nvinfo : EIATTR_KPARAM_INFO
	.align		4
.L_13:
        /*0018*/ 	.byte	0x04, 0x17
        /*001a*/ 	.short	(.L_15 - .L_14)
.L_14:
        /*001c*/ 	.word	0x00000000
        /*0020*/ 	.short	0x0007
        /*0022*/ 	.short	0x0038
        /*0024*/ 	.byte	0x00, 0xf4, 0x21, 0x00


	//----- nvinfo : EIATTR_KPARAM_INFO
	.align		4
.L_15:
        /*0028*/ 	.byte	0x04, 0x17
        /*002a*/ 	.short	(.L_17 - .L_16)
.L_16:
        /*002c*/ 	.word	0x00000000
        /*0030*/ 	.short	0x0006
        /*0032*/ 	.short	0x0030
        /*0034*/ 	.byte	0x00, 0xf4, 0x21, 0x00


	//----- nvinfo : EIATTR_KPARAM_INFO
	.align		4
.L_17:
        /*0038*/ 	.byte	0x04, 0x17
        /*003a*/ 	.short	(.L_19 - .L_18)
.L_18:
        /*003c*/ 	.word	0x00000000
        /*0040*/ 	.short	0x0005
        /*0042*/ 	.short	0x0028
        /*0044*/ 	.byte	0x00, 0xf4, 0x21, 0x00


	//----- nvinfo : EIATTR_KPARAM_INFO
	.align		4
.L_19:
        /*0048*/ 	.byte	0x04, 0x17
        /*004a*/ 	.short	(.L_21 - .L_20)
.L_20:
        /*004c*/ 	.word	0x00000000
        /*0050*/ 	.short	0x0004
        /*0052*/ 	.short	0x0020
        /*0054*/ 	.byte	0x00, 0xf4, 0x21, 0x00


	//----- nvinfo : EIATTR_KPARAM_INFO
	.align		4
.L_21:
        /*0058*/ 	.byte	0x04, 0x17
        /*005a*/ 	.short	(.L_23 - .L_22)
.L_22:
        /*005c*/ 	.word	0x00000000
        /*0060*/ 	.short	0x0003
        /*0062*/ 	.short	0x0018
        /*0064*/ 	.byte	0x00, 0xf4, 0x21, 0x00


	//----- nvinfo : EIATTR_KPARAM_INFO
	.align		4
.L_23:
        /*0068*/ 	.byte	0x04, 0x17
        /*006a*/ 	.short	(.L_25 - .L_24)
.L_24:
        /*006c*/ 	.word	0x00000000
        /*0070*/ 	.short	0x0002
        /*0072*/ 	.short	0x0010
        /*0074*/ 	.byte	0x00, 0xf4, 0x21, 0x00


	//----- nvinfo : EIATTR_KPARAM_INFO
	.align		4
.L_25:
        /*0078*/ 	.byte	0x04, 0x17
        /*007a*/ 	.short	(.L_27 - .L_26)
.L_26:
        /*007c*/ 	.word	0x00000000
        /*0080*/ 	.short	0x0001
        /*0082*/ 	.short	0x0008
        /*0084*/ 	.byte	0x00, 0xf4, 0x21, 0x00


	//----- nvinfo : EIATTR_KPARAM_INFO
	.align		4
.L_27:
        /*0088*/ 	.byte	0x04, 0x17
        /*008a*/ 	.short	(.L_29 - .L_28)
.L_28:
        /*008c*/ 	.word	0x00000000
        /*0090*/ 	.short	0x0000
        /*0092*/ 	.short	0x0000
        /*0094*/ 	.byte	0x00, 0xf4, 0x21, 0x00


	//----- nvinfo : EIATTR_SPARSE_MMA_MASK
	.align		4
.L_29:
        /*0098*/ 	.byte	0x03, 0x50
        /*009a*/ 	.short	0x0000


	//----- nvinfo : EIATTR_MAXREG_COUNT
	.align		4
        /*009c*/ 	.byte	0x03, 0x1b
        /*009e*/ 	.short	0x00ff


	//----- nvinfo : EIATTR_EXIT_INSTR_OFFSETS
	.align		4
        /*00a0*/ 	.byte	0x04, 0x1c
        /*00a2*/ 	.short	(.L_31 - .L_30)


	//   ....[0]....
.L_30:
        /*00a4*/ 	.word	0x000003d0


	//   ....[1]....
        /*00a8*/ 	.word	0x000003f0


	//----- nvinfo : EIATTR_REQNTID
	.align		4
.L_31:
        /*00ac*/ 	.byte	0x04, 0x10
        /*00ae*/ 	.short	(.L_33 - .L_32)
.L_32:
        /*00b0*/ 	.word	0x00000080
        /*00b4*/ 	.word	0x00000001
        /*00b8*/ 	.word	0x00000001


	//----- nvinfo : EIATTR_CBANK_PARAM_SIZE
	.align		4
.L_33:
        /*00bc*/ 	.byte	0x03, 0x19
        /*00be*/ 	.short	0x0044


	//----- nvinfo : EIATTR_PARAM_CBANK
	.align		4
        /*00c0*/ 	.byte	0x04, 0x0a
        /*00c2*/ 	.short	(.L_35 - .L_34)
	.align		4
.L_34:
        /*00c4*/ 	.word	index@(.nv.constant0.triton_poi_fused__native_batch_norm_legit_no_training_convolution_leaky_relu_leaky_relu_backward_0)
        /*00c8*/ 	.short	0x0210
        /*00ca*/ 	.short	0x0044


	//----- nvinfo : EIATTR_SW_WAR
	.align		4
.L_35:
        /*00cc*/ 	.byte	0x04, 0x36
        /*00ce*/ 	.short	(.L_37 - .L_36)
.L_36:
        /*00d0*/ 	.word	0x00000008
.L_37:


//--------------------- .nv.callgraph             --------------------------
	.section	.nv.callgraph,"",@"SHT_CUDA_CALLGRAPH"
	.align	4
	.sectionentsize	8
	.align		4
        /*0000*/ 	.word	0x00000000
	.align		4
        /*0004*/ 	.word	0xffffffff
	.align		4
        /*0008*/ 	.word	0x00000000
	.align		4
        /*000c*/ 	.word	0xfffffffe
	.align		4
        /*0010*/ 	.word	0x00000000
	.align		4
        /*0014*/ 	.word	0xfffffffd
	.align		4
        /*0018*/ 	.word	0x00000000
	.align		4
        /*001c*/ 	.word	0xfffffffc


//--------------------- .nv.constant4             --------------------------
	.section	.nv.constant4,"a",@progbits
	.align	8
	.align		8
.nv.constant4:
        /*0000*/ 	.dword	_$_str
	.align		8
        /*0008*/ 	.dword	_$_str_$_2


//--------------------- .text.triton_poi_fused__native_batch_norm_legit_no_training_convolution_leaky_relu_leaky_relu_backward_0 --------------------------
	.section	.text.triton_poi_fused__native_batch_norm_legit_no_training_convolution_leaky_relu_leaky_relu_backward_0,"ax",@progbits
	.align	128
        .global         triton_poi_fused__native_batch_norm_legit_no_training_convolution_leaky_relu_leaky_relu_backward_0
        .type           triton_poi_fused__native_batch_norm_legit_no_training_convolution_leaky_relu_leaky_relu_backward_0,@function
        .size           triton_poi_fused__native_batch_norm_legit_no_training_convolution_leaky_relu_leaky_relu_backward_0,(.L_x_1 - triton_poi_fused__native_batch_norm_legit_no_training_convolution_leaky_relu_leaky_relu_backward_0)
        .other          triton_poi_fused__native_batch_norm_legit_no_training_convolution_leaky_relu_leaky_relu_backward_0,@"STO_CUDA_ENTRY STV_DEFAULT"
triton_poi_fused__native_batch_norm_legit_no_training_convolution_leaky_relu_leaky_relu_backward_0:
.text.triton_poi_fused__native_batch_norm_legit_no_training_convolution_leaky_relu_leaky_relu_backward_0:
[----:B------:R-:W0:Y:S01]  /*0000*/  LDC R1, c[0x0][0x28] ;  /* 0x00000a00ff017b82 */ /* 0x000e220000000800 */
[----:B------:R-:W1:Y:S07]  /*0010*/  S2R R0, SR_TID.X ;  /* 0x0000000000007919 */ /* 0x000e6e0000002100 */
[----:B------:R-:W2:Y:S01]  /*0020*/  LDC.64 R12, c[0x0][0x230] ;  /* 0x00008c00ff0c7b82 */ /* 0x000ea20000000a00 */
[----:B------:R-:W-:Y:S01]  /*0030*/  CS2R R4, SRZ ;  /* 0x0000000000047805 */ /* 0x000fe2000001ff00 */
[----:B------:R-:W-:Y:S01]  /*0040*/  ULDC.64 UR4, c[0x0][0x208] ;  /* 0x0000820000047ab9 */ /* 0x000fe20000000a00 */
[----:B------:R-:W3:Y:S05]  /*0050*/  S2R R3, SR_CTAID.X ;  /* 0x0000000000037919 */ /* 0x000eea0000002500 */
[----:B------:R-:W4:Y:S08]  /*0060*/  LDC.64 R10, c[0x0][0x220] ;  /* 0x00008800ff0a7b82 */ /* 0x000f300000000a00 */
[----:B------:R-:W5:Y:S08]  /*0070*/  LDC.64 R14, c[0x0][0x228] ;  /* 0x00008a00ff0e7b82 */ /* 0x000f700000000a00 */
[----:B------:R-:W4:Y:S08]  /*0080*/  LDC.64 R16, c[0x0][0x238] ;  /* 0x00008e00ff107b82 */ /* 0x000f300000000a00 */
[----:B------:R-:W5:Y:S01]  /*0090*/  LDC.64 R6, c[0x0][0x240] ;  /* 0x00009000ff067b82 */ /* 0x000f620000000a00 */
[----:B-1----:R-:W-:-:S02]  /*00a0*/  LOP3.LUT R0, R0, 0x7f, RZ, 0xc0, !PT ;  /* 0x0000007f00007812 */ /* 0x002fc400078ec0ff */
[----:B------:R-:W-:Y:S02]  /*00b0*/  CS2R R8, SRZ ;  /* 0x0000000000087805 */ /* 0x000fe4000001ff00 */
[----:B---3--:R-:W-:Y:S01]  /*00c0*/  SHF.R.S32.HI R2, RZ, 0x18, R3 ;  /* 0x00000018ff027819 */ /* 0x008fe20000011403 */
[----:B------:R-:W-:Y:S01]  /*00d0*/  ULDC.64 UR6, c[0x0][0x248] ;  /* 0x0000920000067ab9 */ /* 0x000fe20000000a00 */
[----:B------:R-:W-:Y:S02]  /*00e0*/  IMAD R0, R3, 0x80, R0 ;  /* 0x0000008003007824 */ /* 0x000fe400078e0200 */
[----:B------:R-:W-:-:S04]  /*00f0*/  SGXT R3, R2, 0x1 ;  /* 0x000000010203781a */ /* 0x000fc80000000200 */
[----:B------:R-:W-:Y:S02]  /*0100*/  LEA.HI R3, R3, R0, RZ, 0x4 ;  /* 0x0000000003037211 */ /* 0x000fe400078f20ff */
[----:B------:R-:W-:Y:S02]  /*0110*/  ISETP.GE.AND P0, PT, R0, 0x100, PT ;  /* 0x000001000000780c */ /* 0x000fe40003f06270 */
[----:B------:R-:W-:-:S04]  /*0120*/  SHF.R.S32.HI R3, RZ, 0x4, R3 ;  /* 0x00000004ff037819 */ /* 0x000fc80000011403 */
[----:B------:R-:W-:-:S04]  /*0130*/  LEA.HI R2, R3, R3, RZ, 0x2 ;  /* 0x0000000303027211 */ /* 0x000fc800078f10ff */
[----:B------:R-:W-:-:S04]  /*0140*/  LOP3.LUT R2, R2, 0xfffffffc, RZ, 0xc0, !PT ;  /* 0xfffffffc02027812 */ /* 0x000fc800078ec0ff */
[----:B------:R-:W-:Y:S02]  /*0150*/  IADD3 R19, R3, -R2, RZ ;  /* 0x8000000203137210 */ /* 0x000fe40007ffe0ff */
[----:B------:R-:W1:Y:S03]  /*0160*/  LDC.64 R2, c[0x0][0x210] ;  /* 0x00008400ff027b82 */ /* 0x000e660000000a00 */
[----:B--2---:R-:W-:-:S05]  /*0170*/  IMAD.WIDE R12, R19, 0x4, R12 ;  /* 0x00000004130c7825 */ /* 0x004fca00078e020c */
[----:B------:R5:W2:Y:S01]  /*0180*/  @!P0 LDG.E.EL R4, desc[UR4][R12.64] ;  /* 0x000000040c048981 */ /* 0x000aa2000c2e1900 */
[----:B----4-:R-:W-:-:S05]  /*0190*/  IMAD.WIDE R10, R19, 0x4, R10 ;  /* 0x00000004130a7825 */ /* 0x010fca00078e020a */
[----:B------:R3:W4:Y:S01]  /*01a0*/  @!P0 LDG.E.EL R5, desc[UR4][R10.64] ;  /* 0x000000040a058981 */ /* 0x000722000c2e1900 */
[----:B-----5:R-:W-:-:S04]  /*01b0*/  IMAD.WIDE R12, R19, 0x4, R14 ;  /* 0x00000004130c7825 */ /* 0x020fc800078e020e */
[----:B-1----:R-:W-:Y:S01]  /*01c0*/  IMAD.WIDE R2, R0, 0x4, R2 ;  /* 0x0000000400027825 */ /* 0x002fe200078e0202 */
[----:B------:R-:W5:Y:S04]  /*01d0*/  @!P0 LDG.E.EL R9, desc[UR4][R12.64] ;  /* 0x000000040c098981 */ /* 0x000f68000c2e1900 */
[----:B------:R-:W4:Y:S01]  /*01e0*/  @!P0 LDG.E R8, desc[UR4][R2.64] ;  /* 0x0000000402088981 */ /* 0x000f22000c1e1900 */
[----:B0-----:R-:W-:Y:S01]  /*01f0*/  IMAD.WIDE R14, R19, 0x4, R16 ;  /* 0x00000004130e7825 */ /* 0x001fe200078e0210 */
[----:B------:R-:W-:-:S03]  /*0200*/  CS2R R16, SRZ ;  /* 0x0000000000107805 */ /* 0x000fc6000001ff00 */
[----:B------:R-:W-:-:S03]  /*0210*/  IMAD.WIDE R6, R19, 0x4, R6 ;  /* 0x0000000413067825 */ /* 0x000fc600078e0206 */
[----:B------:R-:W5:Y:S04]  /*0220*/  @!P0 LDG.E.EL R16, desc[UR4][R14.64] ;  /* 0x000000040e108981 */ /* 0x000f68000c2e1900 */
[----:B------:R0:W5:Y:S01]  /*0230*/  @!P0 LDG.E.EL R17, desc[UR4][R6.64] ;  /* 0x0000000406118981 */ /* 0x000162000c2e1900 */
[----:B---3--:R-:W-:Y:S02]  /*0240*/  IMAD.MOV.U32 R11, RZ, RZ, 0x3e800000 ;  /* 0x3e800000ff0b7424 */ /* 0x008fe400078e00ff */
[----:B--2---:R-:W-:-:S04]  /*0250*/  FADD R4, R4, 9.9999997473787516356e-06 ;  /* 0x3727c5ac04047421 */ /* 0x004fc80000000000 */
[----:B------:R-:W1:Y:S02]  /*0260*/  MUFU.SQRT R18, R4 ;  /* 0x0000000400127308 */ /* 0x000e640000002000 */
[C---:B-1----:R-:W-:Y:S02]  /*0270*/  FSETP.GT.AND P1, PT, R18.reuse, 8.50705917302346158658e+37, PT ;  /* 0x7e8000001200780b */ /* 0x042fe40003f24000 */
[----:B------:R-:W-:-:S11]  /*0280*/  FSETP.GEU.AND P2, PT, R18, 1.175494350822287508e-38, PT ;  /* 0x008000001200780b */ /* 0x000fd60003f4e000 */
[----:B------:R-:W-:-:S04]  /*0290*/  @P1 FMUL R18, R18, 0.25 ;  /* 0x3e80000012121820 */ /* 0x000fc80000400000 */
[----:B------:R-:W-:-:S06]  /*02a0*/  @!P2 FMUL R18, R18, 16777216 ;  /* 0x4b8000001212a820 */ /* 0x000fcc0000400000 */
[----:B------:R-:W0:Y:S01]  /*02b0*/  MUFU.RCP R18, R18 ;  /* 0x0000001200127308 */ /* 0x000e220000001000 */
[----:B------:R-:W-:Y:S01]  /*02c0*/  FSEL R11, R11, 1, P1 ;  /* 0x3f8000000b0b7808 */ /* 0x000fe20000800000 */
[----:B----4-:R-:W-:Y:S02]  /*02d0*/  FADD R8, R5, R8 ;  /* 0x0000000805087221 */ /* 0x010fe40000000000 */
[----:B------:R-:W1:Y:S02]  /*02e0*/  LDC.64 R4, c[0x0][0x218] ;  /* 0x00008600ff047b82 */ /* 0x000e640000000a00 */
[----:B------:R-:W-:Y:S01]  /*02f0*/  @!P2 FMUL R11, R11, 16777216 ;  /* 0x4b8000000b0ba820 */ /* 0x000fe20000400000 */
[----:B-----5:R-:W-:-:S03]  /*0300*/  FADD R9, R8, -R9 ;  /* 0x8000000908097221 */ /* 0x020fc60000000000 */
[----:B0-----:R-:W-:-:S04]  /*0310*/  FMUL R6, R18, R11 ;  /* 0x0000000b12067220 */ /* 0x001fc80000400000 */
[----:B------:R-:W-:-:S04]  /*0320*/  FMUL R6, R9, R6 ;  /* 0x0000000609067220 */ /* 0x000fc80000400000 */
[----:B------:R-:W-:-:S05]  /*0330*/  FFMA R17, R6, R16, R17 ;  /* 0x0000001006117223 */ /* 0x000fca0000000011 */
[C---:B------:R-:W-:Y:S01]  /*0340*/  FSETP.GT.AND P1, PT, R17.reuse, RZ, PT ;  /* 0x000000ff1100720b */ /* 0x040fe20003f24000 */
[----:B-1----:R-:W-:Y:S01]  /*0350*/  IMAD.WIDE R4, R0, 0x4, R4 ;  /* 0x0000000400047825 */ /* 0x002fe200078e0204 */
[----:B------:R0:W-:Y:S11]  /*0360*/  @!P0 STG.E desc[UR4][R2.64], R8 ;  /* 0x0000000802008986 */ /* 0x0001f6000c101904 */
[----:B------:R-:W-:Y:S01]  /*0370*/  @!P1 FMUL R17, R17, 0.0099999997764825820923 ;  /* 0x3c23d70a11119820 */ /* 0x000fe20000400000 */
[----:B------:R-:W-:-:S04]  /*0380*/  IADD3 R6, P1, R0, UR6, RZ ;  /* 0x0000000600067c10 */ /* 0x000fc8000ff3e0ff */
[----:B------:R-:W-:Y:S01]  /*0390*/  FSETP.GT.AND P2, PT, R17, RZ, PT ;  /* 0x000000ff1100720b */ /* 0x000fe20003f44000 */
[----:B------:R0:W-:Y:S01]  /*03a0*/  @!P0 STG.E desc[UR4][R4.64], R17 ;  /* 0x0000001104008986 */ /* 0x0001e2000c101904 */
[----:B------:R-:W-:Y:S02]  /*03b0*/  LEA.HI.X.SX32 R7, R0, UR7, 0x1, P1 ;  /* 0x0000000700077c11 */ /* 0x000fe400088f0eff */
[----:B------:R-:W-:Y:S01]  /*03c0*/  SEL R9, RZ, 0x1, !P2 ;  /* 0x00000001ff097807 */ /* 0x000fe20005000000 */
[----:B0-----:R-:W-:Y:S08]  /*03d0*/  @P0 EXIT ;  /* 0x000000000000094d */ /* 0x001ff00003800000 */
[----:B------:R-:W-:Y:S01]  /*03e0*/  STG.E.U8 desc[UR4][R6.64], R9 ;  /* 0x0000000906007986 */ /* 0x000fe2000c101104 */
[----:B------:R-:W-:Y:S05]  /*03f0*/  EXIT ;  /* 0x000000000000794d */ /* 0x000fea0003800000 */
.L_x_0:
[----:B------:R-:W-:-:S00]  /*0400*/  BRA `(.L_x_0) ;  /* 0xfffffffc00fc7947 */ /* 0x000fc0000383ffff */
[----:B------:R-:W-:-:S00]  /*0410*/  NOP ;  /* 0x0000000000007918 */ /* 0x000fc00000000000 */
        /* <DEDUP_REMOVED lines=14> */
.L_x_1:


//--------------------- .nv.global.init           --------------------------
	.section	.nv.global.init,"aw",@progbits
.nv.global.init:
	.type		_$_str,@object
	.size		_$_str,(_$_str_$_2 - _$_str)
_$_str:
        /*0000*/ 	.byte	0x5f, 0x5f, 0x43, 0x55, 0x44, 0x41, 0x5f, 0x46, 0x54, 0x5a, 0x00
	.type		_$_str_$_2,@object
	.size		_$_str_$_2,(.L_1 - _$_str_$_2)
_$_str_$_2:
        /*000b*/ 	.byte	0x5f, 0x5f, 0x43, 0x55, 0x44, 0x41, 0x5f, 0x50, 0x52, 0x45, 0x43, 0x5f, 0x53, 0x51, 0x52, 0x54
        /*001b*/ 	.byte	0x00
.L_1:


//--------------------- .nv.constant0.triton_poi_fused__native_batch_norm_legit_no_training_convolution_leaky_relu_leaky_relu_backward_0 --------------------------
	.section	.nv.constant0.triton_poi_fused__native_batch_norm_legit_no_training_convolution_leaky_relu_leaky_relu_backward_0,"a",@progbits
	.sectionflags	@""
	.align	4
.nv.constant0.triton_poi_fused__native_batch_norm_legit_no_training_convolution_leaky_relu_leaky_relu_backward_0:
	.zero		596
